	.headerflags	@"EF_CUDA_TEXMODE_UNIFIED EF_CUDA_64BIT_ADDRESS EF_CUDA_ACCELERATORS EF_CUDA_SM90 EF_CUDA_VIRTUAL_SM(EF_CUDA_SM90)"
	.elftype	@"ET_EXEC"


//--------------------- .nv.info                  --------------------------
	.section	.nv.info,"",@"SHT_CUDA_INFO"
	.align	4


	//----- nvinfo : EIATTR_REGCOUNT
	.align		4
        /*0000*/ 	.byte	0x04, 0x2f
        /*0002*/ 	.short	(.L_1 - .L_0)
	.align		4
.L_0:
        /*0004*/ 	.word	index@(triton_poi_fused_cat_0)
        /*0008*/ 	.word	0x0000000e


	//----- nvinfo : EIATTR_MIN_STACK_SIZE
	.align		4
.L_1:
        /*000c*/ 	.byte	0x04, 0x12
        /*000e*/ 	.short	(.L_3 - .L_2)
	.align		4
.L_2:
        /*0010*/ 	.word	index@(triton_poi_fused_cat_0)
        /*0014*/ 	.word	0x00000000


	//----- nvinfo : EIATTR_FRAME_SIZE
	.align		4
.L_3:
        /*0018*/ 	.byte	0x04, 0x11
        /*001a*/ 	.short	(.L_5 - .L_4)
	.align		4
.L_4:
        /*001c*/ 	.word	index@(triton_poi_fused_cat_0)
        /*0020*/ 	.word	0x00000000


	//----- nvinfo : EIATTR_MIN_STACK_SIZE
	.align		4
.L_5:
        /*0024*/ 	.byte	0x04, 0x12
        /*0026*/ 	.short	(.L_7 - .L_6)
	.align		4
.L_6:
        /*0028*/ 	.word	index@(triton_poi_fused_cat_0)
        /*002c*/ 	.word	0x00000000
.L_7:


//--------------------- .nv.info.triton_poi_fused_cat_0 --------------------------
	.section	.nv.info.triton_poi_fused_cat_0,"",@"SHT_CUDA_INFO"
	.sectionflags	@""
	.align	4


	//----- nvinfo : EIATTR_CUDA_API_VERSION
	.align		4
        /*0000*/ 	.byte	0x04, 0x37
        /*0002*/ 	.short	(.L_9 - .L_8)
.L_8:
        /*0004*/ 	.word	0x0000007c


	//----- nvinfo : EIATTR_KPARAM_INFO
	.align		4
.L_9:
        /*0008*/ 	.byte	0x04, 0x17
        /*000a*/ 	.short	(.L_11 - .L_10)
.L_10:
        /*000c*/ 	.word	0x00000000
        /*0010*/ 	.short	0x0002
        /*0012*/ 	.short	0x0010
        /*0014*/ 	.byte	0x00, 0xf0, 0x11, 0x00


	//----- nvinfo : EIATTR_KPARAM_INFO
	.align		4
.L_11:
        /*0018*/ 	.byte	0x04, 0x17
        /*001a*/ 	.short	(.L_13 - .L_12)
.L_12:
        /*001c*/ 	.word	0x00000000
        /*0020*/ 	.short	0x0001
        /*0022*/ 	.short	0x0008
        /*0024*/ 	.byte	0x00, 0xf4, 0x21, 0x00


	//----- nvinfo : EIATTR_KPARAM_INFO
	.align		4
.L_13:
        /*0028*/ 	.byte	0x04, 0x17
        /*002a*/ 	.short	(.L_15 - .L_14)
.L_14:
        /*002c*/ 	.word	0x00000000
        /*0030*/ 	.short	0x0000
        /*0032*/ 	.short	0x0000
        /*0034*/ 	.byte	0x00, 0xf4, 0x21, 0x00


	//----- nvinfo : EIATTR_SPARSE_MMA_MASK
	.align		4
.L_15:
        /*0038*/ 	.byte	0x03, 0x50
        /*003a*/ 	.short	0x0000


	//----- nvinfo : EIATTR_MAXREG_COUNT
	.align		4
        /*003c*/ 	.byte	0x03, 0x1b
        /*003e*/ 	.short	0x00ff


	//----- nvinfo : EIATTR_EXIT_INSTR_OFFSETS
	.align		4
        /*0040*/ 	.byte	0x04, 0x1c
        /*0042*/ 	.short	(.L_17 - .L_16)


	//   ....[0]....
.L_16:
        /*0044*/ 	.word	0x00000310


	//   ....[1]....
        /*0048*/ 	.word	0x00000330


	//----- nvinfo : EIATTR_REQNTID
	.align		4
.L_17:
        /*004c*/ 	.byte	0x04, 0x10
        /*004e*/ 	.short	(.L_19 - .L_18)
.L_18:
        /*0050*/ 	.word	0x00000080
        /*0054*/ 	.word	0x00000001
        /*0058*/ 	.word	0x00000001


	//----- nvinfo : EIATTR_CBANK_PARAM_SIZE
	.align		4
.L_19:
        /*005c*/ 	.byte	0x03, 0x19
        /*005e*/ 	.short	0x0014


	//----- nvinfo : EIATTR_PARAM_CBANK
	.align		4
        /*0060*/ 	.byte	0x04, 0x0a
        /*0062*/ 	.short	(.L_21 - .L_20)
	.align		4
.L_20:
        /*0064*/ 	.word	index@(.nv.constant0.triton_poi_fused_cat_0)
        /*0068*/ 	.short	0x0210
        /*006a*/ 	.short	0x0014


	//----- nvinfo : EIATTR_SW_WAR
	.align		4
.L_21:
        /*006c*/ 	.byte	0x04, 0x36
        /*006e*/ 	.short	(.L_23 - .L_22)
.L_22:
        /*0070*/ 	.word	0x00000008
.L_23:


//--------------------- .nv.callgraph             --------------------------
	.section	.nv.callgraph,"",@"SHT_CUDA_CALLGRAPH"
	.align	4
	.sectionentsize	8
	.align		4
        /*0000*/ 	.word	0x00000000
	.align		4
        /*0004*/ 	.word	0xffffffff
	.align		4
        /*0008*/ 	.word	0x00000000
	.align		4
        /*000c*/ 	.word	0xfffffffe
	.align		4
        /*0010*/ 	.word	0x00000000
	.align		4
        /*0014*/ 	.word	0xfffffffd
	.align		4
        /*0018*/ 	.word	0x00000000
	.align		4
        /*001c*/ 	.word	0xfffffffc


//--------------------- .text.triton_poi_fused_cat_0 --------------------------
	.section	.text.triton_poi_fused_cat_0,"ax",@progbits
	.align	128
        .global         triton_poi_fused_cat_0
        .type           triton_poi_fused_cat_0,@function
        .size           triton_poi_fused_cat_0,(.L_x_1 - triton_poi_fused_cat_0)
        .other          triton_poi_fused_cat_0,@"STO_CUDA_ENTRY STV_DEFAULT"
triton_poi_fused_cat_0:
.text.triton_poi_fused_cat_0:
[----:B------:R-:W0:Y:S02]  /*0000*/  LDC R1, c[0x0][0x28] ;  /* 0x00000a00ff017b82 */ /* 0x000e240000000800 */
[----:B------:R-:W1:Y:S01]  /*0010*/  S2R R0, SR_TID.X ;  /* 0x0000000000007919 */ /* 0x000e620000002100 */
[----:B------:R-:W-:Y:S01]  /*0020*/  ULDC.64 UR4, c[0x0][0x210] ;  /* 0x0000840000047ab9 */ /* 0x000fe20000000a00 */
[----:B------:R-:W2:Y:S01]  /*0030*/  S2R R3, SR_CTAID.X ;  /* 0x0000000000037919 */ /* 0x000ea20000002500 */
[----:B-1----:R-:W-:-:S05]  /*0040*/  IMAD.SHL.U32 R0, R0, 0x2, RZ ;  /* 0x0000000200007824 */ /* 0x002fca00078e00ff */
[----:B------:R-:W-:-:S05]  /*0050*/  LOP3.LUT R0, R0, 0xfe, RZ, 0xc0, !PT ;  /* 0x000000fe00007812 */ /* 0x000fca00078ec0ff */
[----:B--2---:R-:W-:-:S04]  /*0060*/  IMAD R0, R3, 0x100, R0 ;  /* 0x0000010003007824 */ /* 0x004fc800078e0200 */
[C---:B------:R-:W-:Y:S01]  /*0070*/  IMAD.HI R4, R0.reuse, 0x2aaaaaab, RZ ;  /* 0x2aaaaaab00047827 */ /* 0x040fe200078e02ff */
[----:B------:R-:W-:Y:S02]  /*0080*/  SHF.R.S32.HI R3, RZ, 0x1f, R0 ;  /* 0x0000001fff037819 */ /* 0x000fe40000011400 */
[----:B------:R-:W-:Y:S02]  /*0090*/  ISETP.GE.AND P1, PT, R0, 0x180, PT ;  /* 0x000001800000780c */ /* 0x000fe40003f26270 */
[----:B------:R-:W-:Y:S02]  /*00a0*/  LEA.HI R3, R3, R0, RZ, 0x3 ;  /* 0x0000000003037211 */ /* 0x000fe400078f18ff */
[----:B------:R-:W-:Y:S02]  /*00b0*/  SHF.R.U32.HI R5, RZ, 0x1f, R4 ;  /* 0x0000001fff057819 */ /* 0x000fe40000011604 */
[----:B------:R-:W-:Y:S02]  /*00c0*/  SHF.R.S32.HI R2, RZ, 0x3, R3 ;  /* 0x00000003ff027819 */ /* 0x000fe40000011403 */
[----:B------:R-:W-:-:S02]  /*00d0*/  LOP3.LUT R3, R3, 0xfffffff8, RZ, 0xc0, !PT ;  /* 0xfffffff803037812 */ /* 0x000fc400078ec0ff */
[C---:B------:R-:W-:Y:S01]  /*00e0*/  LEA.HI R8, R2.reuse, R2, RZ, 0x2 ;  /* 0x0000000202087211 */ /* 0x040fe200078f10ff */
[----:B------:R-:W-:Y:S01]  /*00f0*/  IMAD.HI R6, R2, 0x2aaaaaab, RZ ;  /* 0x2aaaaaab02067827 */ /* 0x000fe200078e02ff */
[----:B------:R-:W-:Y:S02]  /*0100*/  LEA.HI R4, R4, R5, RZ, 0x1c ;  /* 0x0000000504047211 */ /* 0x000fe400078fe0ff */
[----:B------:R-:W-:Y:S01]  /*0110*/  LOP3.LUT R9, R8, 0x3ffffffc, RZ, 0xc0, !PT ;  /* 0x3ffffffc08097812 */ /* 0x000fe200078ec0ff */
[----:B------:R-:W-:Y:S01]  /*0120*/  IMAD.IADD R3, R0, 0x1, -R3 ;  /* 0x0000000100037824 */ /* 0x000fe200078e0a03 */
[----:B------:R-:W-:-:S03]  /*0130*/  SHF.R.U32.HI R7, RZ, 0x1, R6 ;  /* 0x00000001ff077819 */ /* 0x000fc60000011606 */
[----:B------:R-:W-:Y:S01]  /*0140*/  IMAD.IADD R9, R2, 0x1, -R9 ;  /* 0x0000000102097824 */ /* 0x000fe200078e0a09 */
[----:B------:R-:W-:Y:S01]  /*0150*/  LEA.HI R7, R6, R7, RZ, 0x1 ;  /* 0x0000000706077211 */ /* 0x000fe200078f08ff */
[----:B------:R-:W-:Y:S01]  /*0160*/  IMAD R4, R4, 0x40, R3 ;  /* 0x0000004004047824 */ /* 0x000fe200078e0203 */
[----:B------:R-:W-:Y:S01]  /*0170*/  ISETP.GE.AND P0, PT, R3, 0x4, PT ;  /* 0x000000040300780c */ /* 0x000fe20003f06270 */
[----:B------:R-:W-:Y:S02]  /*0180*/  IMAD.SHL.U32 R9, R9, 0x4, RZ ;  /* 0x0000000409097824 */ /* 0x000fe400078e00ff */
[----:B------:R-:W-:Y:S01]  /*0190*/  IMAD R7, R7, -0xc, R2 ;  /* 0xfffffff407077824 */ /* 0x000fe200078e0202 */
[----:B------:R-:W-:Y:S02]  /*01a0*/  SHF.R.S32.HI R2, RZ, 0x1f, R4 ;  /* 0x0000001fff027819 */ /* 0x000fe40000011404 */
[----:B------:R-:W-:Y:S01]  /*01b0*/  IADD3 R5, P4, R4, R9, RZ ;  /* 0x0000000904057210 */ /* 0x000fe20007f9e0ff */
[----:B------:R-:W-:Y:S01]  /*01c0*/  IMAD.SHL.U32 R7, R7, 0x4, RZ ;  /* 0x0000000407077824 */ /* 0x000fe200078e00ff */
[----:B------:R-:W-:-:S02]  /*01d0*/  ISETP.LT.AND P2, PT, R0, 0x180, !P0 ;  /* 0x000001800000780c */ /* 0x000fc40004741270 */
[-C--:B------:R-:W-:Y:S02]  /*01e0*/  LEA.HI.X.SX32 R8, R9, R2.reuse, 0x1, P4 ;  /* 0x0000000209087211 */ /* 0x080fe400020f0eff */
[----:B------:R-:W-:Y:S02]  /*01f0*/  IADD3 R10, P3, R7, R4, RZ ;  /* 0x00000004070a7210 */ /* 0x000fe40007f7e0ff */
[----:B------:R-:W-:Y:S02]  /*0200*/  LEA R6, P5, R5, UR4, 0x2 ;  /* 0x0000000405067c11 */ /* 0x000fe4000f8a10ff */
[----:B------:R-:W-:Y:S02]  /*0210*/  LEA.HI.X.SX32 R9, R7, R2, 0x1, P3 ;  /* 0x0000000207097211 */ /* 0x000fe400018f0eff */
[----:B------:R-:W-:Y:S02]  /*0220*/  ISETP.GT.AND P3, PT, R3, 0x3, !P1 ;  /* 0x000000030300780c */ /* 0x000fe40004f64270 */
[----:B------:R-:W-:Y:S01]  /*0230*/  LEA R4, P4, R10, UR4, 0x2 ;  /* 0x000000040a047c11 */ /* 0x000fe2000f8810ff */
[----:B------:R-:W1:Y:S01]  /*0240*/  LDC.64 R2, c[0x0][0x218] ;  /* 0x00008600ff027b82 */ /* 0x000e620000000a00 */
[----:B------:R-:W-:-:S02]  /*0250*/  LEA.HI.X R7, R5, UR5, R8, 0x2, P5 ;  /* 0x0000000505077c11 */ /* 0x000fc4000a8f1408 */
[----:B------:R-:W-:Y:S02]  /*0260*/  LEA.HI.X R5, R10, UR5, R9, 0x2, P4 ;  /* 0x000000050a057c11 */ /* 0x000fe4000a0f1409 */
[----:B------:R-:W-:Y:S02]  /*0270*/  CS2R R8, SRZ ;  /* 0x0000000000087805 */ /* 0x000fe4000001ff00 */
[----:B------:R-:W-:Y:S01]  /*0280*/  CS2R R10, SRZ ;  /* 0x00000000000a7805 */ /* 0x000fe2000001ff00 */
[----:B------:R-:W-:-:S03]  /*0290*/  ULDC.64 UR4, c[0x0][0x208] ;  /* 0x0000820000047ab9 */ /* 0x000fc60000000a00 */
[----:B------:R-:W2:Y:S04]  /*02a0*/  @P2 LDG.E.EL.64 R8, desc[UR4][R4.64+0x40] ;  /* 0x0000400404082981 */ /* 0x000ea8000c2e1b00 */
[----:B------:R-:W3:Y:S01]  /*02b0*/  @P3 LDG.E.EL.64 R10, desc[UR4][R6.64+-0x10] ;  /* 0xfffff004060a3981 */ /* 0x000ee2000c2e1b00 */
[----:B-1----:R-:W-:Y:S01]  /*02c0*/  IMAD.WIDE R2, R0, 0x4, R2 ;  /* 0x0000000400027825 */ /* 0x002fe200078e0202 */
[----:B--2---:R-:W-:Y:S02]  /*02d0*/  SEL R8, R8, RZ, P2 ;  /* 0x000000ff08087207 */ /* 0x004fe40001000000 */
[----:B------:R-:W-:Y:S02]  /*02e0*/  SEL R9, R9, RZ, P2 ;  /* 0x000000ff09097207 */ /* 0x000fe40001000000 */
[----:B---3--:R-:W-:-:S02]  /*02f0*/  @P0 SEL R8, R10, RZ, P3 ;  /* 0x000000ff0a080207 */ /* 0x008fc40001800000 */
[----:B------:R-:W-:Y:S01]  /*0300*/  @P0 SEL R9, R11, RZ, P3 ;  /* 0x000000ff0b090207 */ /* 0x000fe20001800000 */
[----:B------:R-:W-:Y:S06]  /*0310*/  @P1 EXIT ;  /* 0x000000000000194d */ /* 0x000fec0003800000 */
[----:B------:R-:W-:Y:S01]  /*0320*/  STG.E.64 desc[UR4][R2.64], R8 ;  /* 0x0000000802007986 */ /* 0x000fe2000c101b04 */
[----:B------:R-:W-:Y:S05]  /*0330*/  EXIT ;  /* 0x000000000000794d */ /* 0x000fea0003800000 */
.L_x_0:
[----:B------:R-:W-:-:S00]  /*0340*/  BRA `(.L_x_0) ;  /* 0xfffffffc00fc7947 */ /* 0x000fc0000383ffff */
[----:B------:R-:W-:-:S00]  /*0350*/  NOP ;  /* 0x0000000000007918 */ /* 0x000fc00000000000 */
        /* <DEDUP_REMOVED lines=10> */
.L_x_1:


//--------------------- .nv.constant0.triton_poi_fused_cat_0 --------------------------
	.section	.nv.constant0.triton_poi_fused_cat_0,"a",@progbits
	.sectionflags	@""
	.align	4
.nv.constant0.triton_poi_fused_cat_0:
	.zero		548
